//
// Generated by NVIDIA NVVM Compiler
//
// Compiler Build ID: CL-36424714
// Cuda compilation tools, release 13.0, V13.0.88
// Based on NVVM 20.0.0
//

.version 9.0
.target sm_100
.address_size 64

	// .globl	_Z27inclusive_scan_brent_kernelPKfPfi
// _ZZ27inclusive_scan_brent_kernelPKfPfiE4temp has been demoted

.visible .entry _Z27inclusive_scan_brent_kernelPKfPfi(
	.param .u64 .ptr .align 1 _Z27inclusive_scan_brent_kernelPKfPfi_param_0,
	.param .u64 .ptr .align 1 _Z27inclusive_scan_brent_kernelPKfPfi_param_1,
	.param .u32 _Z27inclusive_scan_brent_kernelPKfPfi_param_2
)
{
	.reg .pred 	%p<22>;
	.reg .b32 	%r<52>;
	.reg .b32 	%f<56>;
	.reg .b64 	%rd<9>;
	// demoted variable
	.shared .align 4 .b8 _ZZ27inclusive_scan_brent_kernelPKfPfiE4temp[2048];
	ld.param.u64 	%rd4, [_Z27inclusive_scan_brent_kernelPKfPfi_param_0];
	ld.param.u64 	%rd3, [_Z27inclusive_scan_brent_kernelPKfPfi_param_1];
	ld.param.u32 	%r6, [_Z27inclusive_scan_brent_kernelPKfPfi_param_2];
	cvta.to.global.u64 	%rd5, %rd4;
	mov.u32 	%r7, %ctaid.x;
	mov.u32 	%r8, %ntid.x;
	mov.u32 	%r1, %tid.x;
	mad.lo.s32 	%r9, %r7, %r8, %r1;
	shl.b32 	%r2, %r9, 1;
	or.b32  	%r3, %r2, 1;
	setp.ge.s32 	%p1, %r2, %r6;
	mul.wide.s32 	%rd6, %r2, 4;
	add.s64 	%rd1, %rd5, %rd6;
	shl.b32 	%r10, %r1, 3;
	mov.u32 	%r11, _ZZ27inclusive_scan_brent_kernelPKfPfiE4temp;
	add.s32 	%r4, %r11, %r10;
	@%p1 bra 	$L__BB0_2;
	ld.global.f32 	%f1, [%rd1];
	st.shared.f32 	[%r4], %f1;
$L__BB0_2:
	setp.ge.s32 	%p2, %r3, %r6;
	@%p2 bra 	$L__BB0_4;
	ld.global.f32 	%f2, [%rd1+4];
	st.shared.f32 	[%r4+4], %f2;
$L__BB0_4:
	bar.sync 	0;
	shl.b32 	%r12, %r1, 1;
	add.s32 	%r5, %r12, 2;
	setp.gt.u32 	%p3, %r1, 255;
	@%p3 bra 	$L__BB0_6;
	ld.shared.f32 	%f3, [%r4];
	ld.shared.f32 	%f4, [%r4+4];
	add.f32 	%f5, %f3, %f4;
	st.shared.f32 	[%r4+4], %f5;
$L__BB0_6:
	bar.sync 	0;
	setp.gt.u32 	%p4, %r1, 127;
	@%p4 bra 	$L__BB0_8;
	shl.b32 	%r13, %r5, 3;
	add.s32 	%r15, %r11, %r13;
	ld.shared.f32 	%f6, [%r15+-12];
	ld.shared.f32 	%f7, [%r15+-4];
	add.f32 	%f8, %f6, %f7;
	st.shared.f32 	[%r15+-4], %f8;
$L__BB0_8:
	bar.sync 	0;
	setp.gt.u32 	%p5, %r1, 63;
	@%p5 bra 	$L__BB0_10;
	shl.b32 	%r16, %r5, 4;
	add.s32 	%r18, %r11, %r16;
	ld.shared.f32 	%f9, [%r18+-20];
	ld.shared.f32 	%f10, [%r18+-4];
	add.f32 	%f11, %f9, %f10;
	st.shared.f32 	[%r18+-4], %f11;
$L__BB0_10:
	bar.sync 	0;
	setp.gt.u32 	%p6, %r1, 31;
	@%p6 bra 	$L__BB0_12;
	shl.b32 	%r19, %r5, 5;
	add.s32 	%r21, %r11, %r19;
	ld.shared.f32 	%f12, [%r21+-36];
	ld.shared.f32 	%f13, [%r21+-4];
	add.f32 	%f14, %f12, %f13;
	st.shared.f32 	[%r21+-4], %f14;
$L__BB0_12:
	bar.sync 	0;
	setp.gt.u32 	%p7, %r1, 15;
	@%p7 bra 	$L__BB0_14;
	shl.b32 	%r22, %r5, 6;
	add.s32 	%r24, %r11, %r22;
	ld.shared.f32 	%f15, [%r24+-68];
	ld.shared.f32 	%f16, [%r24+-4];
	add.f32 	%f17, %f15, %f16;
	st.shared.f32 	[%r24+-4], %f17;
$L__BB0_14:
	bar.sync 	0;
	setp.gt.u32 	%p8, %r1, 7;
	@%p8 bra 	$L__BB0_16;
	shl.b32 	%r25, %r5, 7;
	add.s32 	%r27, %r11, %r25;
	ld.shared.f32 	%f18, [%r27+-132];
	ld.shared.f32 	%f19, [%r27+-4];
	add.f32 	%f20, %f18, %f19;
	st.shared.f32 	[%r27+-4], %f20;
$L__BB0_16:
	bar.sync 	0;
	setp.gt.u32 	%p9, %r1, 3;
	@%p9 bra 	$L__BB0_18;
	shl.b32 	%r28, %r5, 8;
	add.s32 	%r30, %r11, %r28;
	ld.shared.f32 	%f21, [%r30+-260];
	ld.shared.f32 	%f22, [%r30+-4];
	add.f32 	%f23, %f21, %f22;
	st.shared.f32 	[%r30+-4], %f23;
$L__BB0_18:
	bar.sync 	0;
	setp.gt.u32 	%p10, %r1, 1;
	@%p10 bra 	$L__BB0_20;
	shl.b32 	%r31, %r5, 9;
	add.s32 	%r33, %r11, %r31;
	ld.shared.f32 	%f24, [%r33+-516];
	ld.shared.f32 	%f25, [%r33+-4];
	add.f32 	%f26, %f24, %f25;
	st.shared.f32 	[%r33+-4], %f26;
$L__BB0_20:
	bar.sync 	0;
	setp.ne.s32 	%p11, %r1, 0;
	@%p11 bra 	$L__BB0_22;
	ld.shared.f32 	%f27, [_ZZ27inclusive_scan_brent_kernelPKfPfiE4temp+1020];
	ld.shared.f32 	%f28, [_ZZ27inclusive_scan_brent_kernelPKfPfiE4temp+2044];
	add.f32 	%f29, %f27, %f28;
	st.shared.f32 	[_ZZ27inclusive_scan_brent_kernelPKfPfiE4temp+2044], %f29;
$L__BB0_22:
	setp.ne.s32 	%p12, %r1, 0;
	bar.sync 	0;
	@%p12 bra 	$L__BB0_24;
	ld.shared.f32 	%f30, [_ZZ27inclusive_scan_brent_kernelPKfPfiE4temp+1020];
	ld.shared.f32 	%f31, [_ZZ27inclusive_scan_brent_kernelPKfPfiE4temp+1532];
	add.f32 	%f32, %f30, %f31;
	st.shared.f32 	[_ZZ27inclusive_scan_brent_kernelPKfPfiE4temp+1532], %f32;
$L__BB0_24:
	bar.sync 	0;
	setp.gt.u32 	%p13, %r1, 2;
	@%p13 bra 	$L__BB0_26;
	shl.b32 	%r34, %r5, 8;
	add.s32 	%r36, %r11, %r34;
	ld.shared.f32 	%f33, [%r36+-4];
	ld.shared.f32 	%f34, [%r36+252];
	add.f32 	%f35, %f33, %f34;
	st.shared.f32 	[%r36+252], %f35;
$L__BB0_26:
	bar.sync 	0;
	setp.gt.u32 	%p14, %r1, 6;
	@%p14 bra 	$L__BB0_28;
	shl.b32 	%r37, %r5, 7;
	add.s32 	%r39, %r11, %r37;
	ld.shared.f32 	%f36, [%r39+-4];
	ld.shared.f32 	%f37, [%r39+124];
	add.f32 	%f38, %f36, %f37;
	st.shared.f32 	[%r39+124], %f38;
$L__BB0_28:
	bar.sync 	0;
	setp.gt.u32 	%p15, %r1, 14;
	@%p15 bra 	$L__BB0_30;
	shl.b32 	%r40, %r5, 6;
	add.s32 	%r42, %r11, %r40;
	ld.shared.f32 	%f39, [%r42+-4];
	ld.shared.f32 	%f40, [%r42+60];
	add.f32 	%f41, %f39, %f40;
	st.shared.f32 	[%r42+60], %f41;
$L__BB0_30:
	bar.sync 	0;
	setp.gt.u32 	%p16, %r1, 30;
	@%p16 bra 	$L__BB0_32;
	shl.b32 	%r43, %r5, 5;
	add.s32 	%r45, %r11, %r43;
	ld.shared.f32 	%f42, [%r45+-4];
	ld.shared.f32 	%f43, [%r45+28];
	add.f32 	%f44, %f42, %f43;
	st.shared.f32 	[%r45+28], %f44;
$L__BB0_32:
	bar.sync 	0;
	setp.gt.u32 	%p17, %r1, 62;
	@%p17 bra 	$L__BB0_34;
	shl.b32 	%r46, %r5, 4;
	add.s32 	%r48, %r11, %r46;
	ld.shared.f32 	%f45, [%r48+-4];
	ld.shared.f32 	%f46, [%r48+12];
	add.f32 	%f47, %f45, %f46;
	st.shared.f32 	[%r48+12], %f47;
$L__BB0_34:
	bar.sync 	0;
	setp.gt.u32 	%p18, %r1, 126;
	@%p18 bra 	$L__BB0_36;
	shl.b32 	%r49, %r5, 3;
	add.s32 	%r51, %r11, %r49;
	ld.shared.f32 	%f48, [%r51+-4];
	ld.shared.f32 	%f49, [%r51+4];
	add.f32 	%f50, %f48, %f49;
	st.shared.f32 	[%r51+4], %f50;
$L__BB0_36:
	bar.sync 	0;
	setp.gt.u32 	%p19, %r1, 254;
	@%p19 bra 	$L__BB0_38;
	ld.shared.f32 	%f51, [%r4+4];
	ld.shared.f32 	%f52, [%r4+8];
	add.f32 	%f53, %f51, %f52;
	st.shared.f32 	[%r4+8], %f53;
$L__BB0_38:
	setp.ge.s32 	%p20, %r2, %r6;
	bar.sync 	0;
	bar.sync 	0;
	cvta.to.global.u64 	%rd7, %rd3;
	add.s64 	%rd2, %rd7, %rd6;
	@%p20 bra 	$L__BB0_40;
	ld.shared.f32 	%f54, [%r4];
	st.global.f32 	[%rd2], %f54;
$L__BB0_40:
	setp.ge.s32 	%p21, %r3, %r6;
	@%p21 bra 	$L__BB0_42;
	ld.shared.f32 	%f55, [%r4+4];
	st.global.f32 	[%rd2+4], %f55;
$L__BB0_42:
	ret;

}
	// .globl	_Z25collect_last_brent_kernelPKfPfii
.visible .entry _Z25collect_last_brent_kernelPKfPfii(
	.param .u64 .ptr .align 1 _Z25collect_last_brent_kernelPKfPfii_param_0,
	.param .u64 .ptr .align 1 _Z25collect_last_brent_kernelPKfPfii_param_1,
	.param .u32 _Z25collect_last_brent_kernelPKfPfii_param_2,
	.param .u32 _Z25collect_last_brent_kernelPKfPfii_param_3
)
{
	.reg .pred 	%p<4>;
	.reg .b32 	%r<11>;
	.reg .b32 	%f<2>;
	.reg .b64 	%rd<9>;

	ld.param.u64 	%rd1, [_Z25collect_last_brent_kernelPKfPfii_param_0];
	ld.param.u64 	%rd2, [_Z25collect_last_brent_kernelPKfPfii_param_1];
	ld.param.u32 	%r3, [_Z25collect_last_brent_kernelPKfPfii_param_2];
	mov.u32 	%r1, %ctaid.x;
	mov.u32 	%r5, %ntid.x;
	mad.lo.s32 	%r6, %r5, %r1, %r5;
	shl.b32 	%r8, %r6, 1;
	add.s32 	%r2, %r8, -1;
	mov.u32 	%r9, %tid.x;
	add.s32 	%r10, %r5, -1;
	setp.ne.s32 	%p1, %r9, %r10;
	setp.ge.s32 	%p2, %r2, %r3;
	or.pred  	%p3, %p1, %p2;
	@%p3 bra 	$L__BB1_2;
	cvta.to.global.u64 	%rd3, %rd1;
	cvta.to.global.u64 	%rd4, %rd2;
	mul.wide.s32 	%rd5, %r2, 4;
	add.s64 	%rd6, %rd3, %rd5;
	ld.global.f32 	%f1, [%rd6];
	mul.wide.u32 	%rd7, %r1, 4;
	add.s64 	%rd8, %rd4, %rd7;
	st.global.f32 	[%rd8], %f1;
$L__BB1_2:
	ret;

}
	// .globl	_Z21add_last_brent_kernelPfPKfii
.visible .entry _Z21add_last_brent_kernelPfPKfii(
	.param .u64 .ptr .align 1 _Z21add_last_brent_kernelPfPKfii_param_0,
	.param .u64 .ptr .align 1 _Z21add_last_brent_kernelPfPKfii_param_1,
	.param .u32 _Z21add_last_brent_kernelPfPKfii_param_2,
	.param .u32 _Z21add_last_brent_kernelPfPKfii_param_3
)
{
	.reg .pred 	%p<12>;
	.reg .b32 	%r<29>;
	.reg .b32 	%f<129>;
	.reg .b64 	%rd<20>;

	ld.param.u64 	%rd9, [_Z21add_last_brent_kernelPfPKfii_param_0];
	ld.param.u64 	%rd10, [_Z21add_last_brent_kernelPfPKfii_param_1];
	ld.param.u32 	%r18, [_Z21add_last_brent_kernelPfPKfii_param_2];
	cvta.to.global.u64 	%rd1, %rd10;
	cvta.to.global.u64 	%rd11, %rd9;
	mov.u32 	%r1, %ctaid.x;
	mov.u32 	%r19, %ntid.x;
	mov.u32 	%r20, %tid.x;
	mad.lo.s32 	%r21, %r1, %r19, %r20;
	shl.b32 	%r2, %r21, 1;
	mul.wide.s32 	%rd12, %r2, 4;
	add.s64 	%rd2, %rd11, %rd12;
	ld.global.f32 	%f127, [%rd2];
	ld.global.f32 	%f128, [%rd2+4];
	setp.eq.s32 	%p1, %r1, 0;
	@%p1 bra 	$L__BB2_13;
	and.b32  	%r3, %r1, 15;
	setp.lt.u32 	%p2, %r1, 16;
	mov.b32 	%r26, 0;
	@%p2 bra 	$L__BB2_4;
	and.b32  	%r26, %r1, 2147483632;
	neg.s32 	%r24, %r26;
	add.s64 	%rd18, %rd1, 32;
$L__BB2_3:
	.pragma "nounroll";
	ld.global.f32 	%f30, [%rd18+-32];
	add.f32 	%f31, %f127, %f30;
	add.f32 	%f32, %f128, %f30;
	ld.global.f32 	%f33, [%rd18+-28];
	add.f32 	%f34, %f31, %f33;
	add.f32 	%f35, %f32, %f33;
	ld.global.f32 	%f36, [%rd18+-24];
	add.f32 	%f37, %f34, %f36;
	add.f32 	%f38, %f35, %f36;
	ld.global.f32 	%f39, [%rd18+-20];
	add.f32 	%f40, %f37, %f39;
	add.f32 	%f41, %f38, %f39;
	ld.global.f32 	%f42, [%rd18+-16];
	add.f32 	%f43, %f40, %f42;
	add.f32 	%f44, %f41, %f42;
	ld.global.f32 	%f45, [%rd18+-12];
	add.f32 	%f46, %f43, %f45;
	add.f32 	%f47, %f44, %f45;
	ld.global.f32 	%f48, [%rd18+-8];
	add.f32 	%f49, %f46, %f48;
	add.f32 	%f50, %f47, %f48;
	ld.global.f32 	%f51, [%rd18+-4];
	add.f32 	%f52, %f49, %f51;
	add.f32 	%f53, %f50, %f51;
	ld.global.f32 	%f54, [%rd18];
	add.f32 	%f55, %f52, %f54;
	add.f32 	%f56, %f53, %f54;
	ld.global.f32 	%f57, [%rd18+4];
	add.f32 	%f58, %f55, %f57;
	add.f32 	%f59, %f56, %f57;
	ld.global.f32 	%f60, [%rd18+8];
	add.f32 	%f61, %f58, %f60;
	add.f32 	%f62, %f59, %f60;
	ld.global.f32 	%f63, [%rd18+12];
	add.f32 	%f64, %f61, %f63;
	add.f32 	%f65, %f62, %f63;
	ld.global.f32 	%f66, [%rd18+16];
	add.f32 	%f67, %f64, %f66;
	add.f32 	%f68, %f65, %f66;
	ld.global.f32 	%f69, [%rd18+20];
	add.f32 	%f70, %f67, %f69;
	add.f32 	%f71, %f68, %f69;
	ld.global.f32 	%f72, [%rd18+24];
	add.f32 	%f73, %f70, %f72;
	add.f32 	%f74, %f71, %f72;
	ld.global.f32 	%f75, [%rd18+28];
	add.f32 	%f127, %f73, %f75;
	add.f32 	%f128, %f74, %f75;
	add.s32 	%r24, %r24, 16;
	add.s64 	%rd18, %rd18, 64;
	setp.ne.s32 	%p3, %r24, 0;
	@%p3 bra 	$L__BB2_3;
$L__BB2_4:
	setp.eq.s32 	%p4, %r3, 0;
	@%p4 bra 	$L__BB2_13;
	and.b32  	%r9, %r1, 7;
	setp.lt.u32 	%p5, %r3, 8;
	@%p5 bra 	$L__BB2_7;
	mul.wide.u32 	%rd13, %r26, 4;
	add.s64 	%rd14, %rd1, %rd13;
	ld.global.f32 	%f77, [%rd14];
	add.f32 	%f78, %f127, %f77;
	add.f32 	%f79, %f128, %f77;
	ld.global.f32 	%f80, [%rd14+4];
	add.f32 	%f81, %f78, %f80;
	add.f32 	%f82, %f79, %f80;
	ld.global.f32 	%f83, [%rd14+8];
	add.f32 	%f84, %f81, %f83;
	add.f32 	%f85, %f82, %f83;
	ld.global.f32 	%f86, [%rd14+12];
	add.f32 	%f87, %f84, %f86;
	add.f32 	%f88, %f85, %f86;
	ld.global.f32 	%f89, [%rd14+16];
	add.f32 	%f90, %f87, %f89;
	add.f32 	%f91, %f88, %f89;
	ld.global.f32 	%f92, [%rd14+20];
	add.f32 	%f93, %f90, %f92;
	add.f32 	%f94, %f91, %f92;
	ld.global.f32 	%f95, [%rd14+24];
	add.f32 	%f96, %f93, %f95;
	add.f32 	%f97, %f94, %f95;
	ld.global.f32 	%f98, [%rd14+28];
	add.f32 	%f127, %f96, %f98;
	add.f32 	%f128, %f97, %f98;
	add.s32 	%r26, %r26, 8;
$L__BB2_7:
	setp.eq.s32 	%p6, %r9, 0;
	@%p6 bra 	$L__BB2_13;
	and.b32  	%r12, %r1, 3;
	setp.lt.u32 	%p7, %r9, 4;
	@%p7 bra 	$L__BB2_10;
	mul.wide.u32 	%rd15, %r26, 4;
	add.s64 	%rd16, %rd1, %rd15;
	ld.global.f32 	%f100, [%rd16];
	add.f32 	%f101, %f127, %f100;
	add.f32 	%f102, %f128, %f100;
	ld.global.f32 	%f103, [%rd16+4];
	add.f32 	%f104, %f101, %f103;
	add.f32 	%f105, %f102, %f103;
	ld.global.f32 	%f106, [%rd16+8];
	add.f32 	%f107, %f104, %f106;
	add.f32 	%f108, %f105, %f106;
	ld.global.f32 	%f109, [%rd16+12];
	add.f32 	%f127, %f107, %f109;
	add.f32 	%f128, %f108, %f109;
	add.s32 	%r26, %r26, 4;
$L__BB2_10:
	setp.eq.s32 	%p8, %r12, 0;
	@%p8 bra 	$L__BB2_13;
	mul.wide.u32 	%rd17, %r26, 4;
	add.s64 	%rd19, %rd1, %rd17;
	neg.s32 	%r28, %r12;
$L__BB2_12:
	.pragma "nounroll";
	ld.global.f32 	%f110, [%rd19];
	add.f32 	%f127, %f127, %f110;
	add.f32 	%f128, %f128, %f110;
	add.s64 	%rd19, %rd19, 4;
	add.s32 	%r28, %r28, 1;
	setp.ne.s32 	%p9, %r28, 0;
	@%p9 bra 	$L__BB2_12;
$L__BB2_13:
	setp.ge.s32 	%p10, %r2, %r18;
	@%p10 bra 	$L__BB2_15;
	st.global.f32 	[%rd2], %f127;
$L__BB2_15:
	add.s32 	%r23, %r2, 1;
	setp.ge.s32 	%p11, %r23, %r18;
	@%p11 bra 	$L__BB2_17;
	st.global.f32 	[%rd2+4], %f128;
$L__BB2_17:
	ret;

}


// ===== COMPILED SASS (sm_100) =====

	.target	sm_100

	.elftype	@"ET_EXEC"


//--------------------- .note.nv.tkinfo           --------------------------
	.section	.note.nv.tkinfo,"",@"SHT_NOTE"
	.sectionflags	@"SHF_NOTE_NV_TKINFO"
	.tkinfo
        /*0018*/ 	.word	0x00000002
        /*0030*/ 	.string	""
        /*0030*/ 	.string	"ptxas"
        /*0030*/ 	.string	"Cuda compilation tools, release 13.0, V13.0.88"
        /*0030*/ 	.string	"Build cuda_13.0.r13.0/compiler.36424714_0"
        /*0030*/ 	.string	"-arch sm_100 -m 64 "



//--------------------- .note.nv.cuinfo           --------------------------
	.section	.note.nv.cuinfo,"",@"SHT_NOTE"
	.sectionflags	@"SHF_NOTE_NV_CUINFO"
        /*0018*/ 	.short	0x0002
        /*001a*/ 	.short	0x0064
        /*001c*/ 	.short	0x0082
	.zero		2


//--------------------- .nv.info                  --------------------------
	.section	.nv.info,"",@"SHT_CUDA_INFO"
	.align	4


	//----- nvinfo : EIATTR_REGCOUNT
	.align		4
        /*0000*/ 	.byte	0x04, 0x2f
        /*0002*/ 	.short	(.L_1 - .L_0)
	.align		4
.L_0:
        /*0004*/ 	.word	index@(_Z27inclusive_scan_brent_kernelPKfPfi)
        /*0008*/ 	.word	0x0000000f


	//----- nvinfo : EIATTR_FRAME_SIZE
	.align		4
.L_1:
        /*000c*/ 	.byte	0x04, 0x11
        /*000e*/ 	.short	(.L_3 - .L_2)
	.align		4
.L_2:
        /*0010*/ 	.word	index@(_Z27inclusive_scan_brent_kernelPKfPfi)
        /*0014*/ 	.word	0x00000000


	//----- nvinfo : EIATTR_REGCOUNT
	.align		4
.L_3:
        /*0018*/ 	.byte	0x04, 0x2f
        /*001a*/ 	.short	(.L_5 - .L_4)
	.align		4
.L_4:
        /*001c*/ 	.word	index@(_Z25collect_last_brent_kernelPKfPfii)
        /*0020*/ 	.word	0x0000000a


	//----- nvinfo : EIATTR_FRAME_SIZE
	.align		4
.L_5:
        /*0024*/ 	.byte	0x04, 0x11
        /*0026*/ 	.short	(.L_7 - .L_6)
	.align		4
.L_6:
        /*0028*/ 	.word	index@(_Z25collect_last_brent_kernelPKfPfii)
        /*002c*/ 	.word	0x00000000


	//----- nvinfo : EIATTR_REGCOUNT
	.align		4
.L_7:
        /*0030*/ 	.byte	0x04, 0x2f
        /*0032*/ 	.short	(.L_9 - .L_8)
	.align		4
.L_8:
        /*0034*/ 	.word	index@(_Z21add_last_brent_kernelPfPKfii)
        /*0038*/ 	.word	0x0000001d


	//----- nvinfo : EIATTR_FRAME_SIZE
	.align		4
.L_9:
        /*003c*/ 	.byte	0x04, 0x11
        /*003e*/ 	.short	(.L_11 - .L_10)
	.align		4
.L_10:
        /*0040*/ 	.word	index@(_Z21add_last_brent_kernelPfPKfii)
        /*0044*/ 	.word	0x00000000


	//----- nvinfo : EIATTR_MIN_STACK_SIZE
	.align		4
.L_11:
        /*0048*/ 	.byte	0x04, 0x12
        /*004a*/ 	.short	(.L_13 - .L_12)
	.align		4
.L_12:
        /*004c*/ 	.word	index@(_Z21add_last_brent_kernelPfPKfii)
        /*0050*/ 	.word	0x00000000


	//----- nvinfo : EIATTR_MIN_STACK_SIZE
	.align		4
.L_13:
        /*0054*/ 	.byte	0x04, 0x12
        /*0056*/ 	.short	(.L_15 - .L_14)
	.align		4
.L_14:
        /*0058*/ 	.word	index@(_Z25collect_last_brent_kernelPKfPfii)
        /*005c*/ 	.word	0x00000000


	//----- nvinfo : EIATTR_MIN_STACK_SIZE
	.align		4
.L_15:
        /*0060*/ 	.byte	0x04, 0x12
        /*0062*/ 	.short	(.L_17 - .L_16)
	.align		4
.L_16:
        /*0064*/ 	.word	index@(_Z27inclusive_scan_brent_kernelPKfPfi)
        /*0068*/ 	.word	0x00000000
.L_17:


//--------------------- .nv.compat                --------------------------
	.section	.nv.compat,"",@"SHT_CUDA_COMPAT_INFO"
	.align	4
        /*0000*/ 	.byte	0x02, 0x09, 0x00, 0x00, 0x02, 0x02, 0x01, 0x00, 0x02, 0x05, 0x05, 0x00, 0x03, 0x07, 0x01, 0x01
        /*0010*/ 	.byte	0x02, 0x03, 0x00, 0x00, 0x02, 0x06, 0x01, 0x00, 0x04, 0x0b, 0x08, 0x00, 0x09, 0x00, 0x00, 0x00
        /*0020*/ 	.byte	0x00, 0x00, 0x00, 0x00


//--------------------- .nv.info._Z21add_last_brent_kernelPfPKfii --------------------------
	.section	.nv.info._Z21add_last_brent_kernelPfPKfii,"",@"SHT_CUDA_INFO"
	.sectionflags	@""
	.align	4


	//----- nvinfo : EIATTR_CUDA_API_VERSION
	.align		4
        /*0000*/ 	.byte	0x04, 0x37
        /*0002*/ 	.short	(.L_19 - .L_18)
.L_18:
        /*0004*/ 	.word	0x00000082


	//----- nvinfo : EIATTR_KPARAM_INFO
	.align		4
.L_19:
        /*0008*/ 	.byte	0x04, 0x17
        /*000a*/ 	.short	(.L_21 - .L_20)
.L_20:
        /*000c*/ 	.word	0x00000000
        /*0010*/ 	.short	0x0003
        /*0012*/ 	.short	0x0014
        /*0014*/ 	.byte	0x00, 0xf0, 0x11, 0x00


	//----- nvinfo : EIATTR_KPARAM_INFO
	.align		4
.L_21:
        /*0018*/ 	.byte	0x04, 0x17
        /*001a*/ 	.short	(.L_23 - .L_22)
.L_22:
        /*001c*/ 	.word	0x00000000
        /*0020*/ 	.short	0x0002
        /*0022*/ 	.short	0x0010
        /*0024*/ 	.byte	0x00, 0xf0, 0x11, 0x00


	//----- nvinfo : EIATTR_KPARAM_INFO
	.align		4
.L_23:
        /*0028*/ 	.byte	0x04, 0x17
        /*002a*/ 	.short	(.L_25 - .L_24)
.L_24:
        /*002c*/ 	.word	0x00000000
        /*0030*/ 	.short	0x0001
        /*0032*/ 	.short	0x0008
        /*0034*/ 	.byte	0x00, 0xf5, 0x21, 0x00


	//----- nvinfo : EIATTR_KPARAM_INFO
	.align		4
.L_25:
        /*0038*/ 	.byte	0x04, 0x17
        /*003a*/ 	.short	(.L_27 - .L_26)
.L_26:
        /*003c*/ 	.word	0x00000000
        /*0040*/ 	.short	0x0000
        /*0042*/ 	.short	0x0000
        /*0044*/ 	.byte	0x00, 0xf5, 0x21, 0x00


	//----- nvinfo : EIATTR_SPARSE_MMA_MASK
	.align		4
.L_27:
        /*0048*/ 	.byte	0x03, 0x50
        /*004a*/ 	.short	0x0000


	//----- nvinfo : EIATTR_MAXREG_COUNT
	.align		4
        /*004c*/ 	.byte	0x03, 0x1b
        /*004e*/ 	.short	0x00ff


	//----- nvinfo : EIATTR_MERCURY_ISA_VERSION
	.align		4
        /*0050*/ 	.byte	0x03, 0x5f
        /*0052*/ 	.short	0x0101


	//----- nvinfo : EIATTR_VRC_CTA_INIT_COUNT
	.align		4
        /*0054*/ 	.byte	0x02, 0x4a
	.zero		1
	.zero		1


	//----- nvinfo : EIATTR_EXIT_INSTR_OFFSETS
	.align		4
        /*0058*/ 	.byte	0x04, 0x1c
        /*005a*/ 	.short	(.L_29 - .L_28)


	//   ....[0]....
.L_28:
        /*005c*/ 	.word	0x00000960


	//   ....[1]....
        /*0060*/ 	.word	0x00000980


	//----- nvinfo : EIATTR_CBANK_PARAM_SIZE
	.align		4
.L_29:
        /*0064*/ 	.byte	0x03, 0x19
        /*0066*/ 	.short	0x0018


	//----- nvinfo : EIATTR_PARAM_CBANK
	.align		4
        /*0068*/ 	.byte	0x04, 0x0a
        /*006a*/ 	.short	(.L_31 - .L_30)
	.align		4
.L_30:
        /*006c*/ 	.word	index@(.nv.constant0._Z21add_last_brent_kernelPfPKfii)
        /*0070*/ 	.short	0x0380
        /*0072*/ 	.short	0x0018


	//----- nvinfo : EIATTR_SW_WAR
	.align		4
.L_31:
        /*0074*/ 	.byte	0x04, 0x36
        /*0076*/ 	.short	(.L_33 - .L_32)
.L_32:
        /*0078*/ 	.word	0x00000008
.L_33:


//--------------------- .nv.info._Z25collect_last_brent_kernelPKfPfii --------------------------
	.section	.nv.info._Z25collect_last_brent_kernelPKfPfii,"",@"SHT_CUDA_INFO"
	.sectionflags	@""
	.align	4


	//----- nvinfo : EIATTR_CUDA_API_VERSION
	.align		4
        /*0000*/ 	.byte	0x04, 0x37
        /*0002*/ 	.short	(.L_35 - .L_34)
.L_34:
        /*0004*/ 	.word	0x00000082


	//----- nvinfo : EIATTR_KPARAM_INFO
	.align		4
.L_35:
        /*0008*/ 	.byte	0x04, 0x17
        /*000a*/ 	.short	(.L_37 - .L_36)
.L_36:
        /*000c*/ 	.word	0x00000000
        /*0010*/ 	.short	0x0003
        /*0012*/ 	.short	0x0014
        /*0014*/ 	.byte	0x00, 0xf0, 0x11, 0x00


	//----- nvinfo : EIATTR_KPARAM_INFO
	.align		4
.L_37:
        /*0018*/ 	.byte	0x04, 0x17
        /*001a*/ 	.short	(.L_39 - .L_38)
.L_38:
        /*001c*/ 	.word	0x00000000
        /*0020*/ 	.short	0x0002
        /*0022*/ 	.short	0x0010
        /*0024*/ 	.byte	0x00, 0xf0, 0x11, 0x00


	//----- nvinfo : EIATTR_KPARAM_INFO
	.align		4
.L_39:
        /*0028*/ 	.byte	0x04, 0x17
        /*002a*/ 	.short	(.L_41 - .L_40)
.L_40:
        /*002c*/ 	.word	0x00000000
        /*0030*/ 	.short	0x0001
        /*0032*/ 	.short	0x0008
        /*0034*/ 	.byte	0x00, 0xf5, 0x21, 0x00


	//----- nvinfo : EIATTR_KPARAM_INFO
	.align		4
.L_41:
        /*0038*/ 	.byte	0x04, 0x17
        /*003a*/ 	.short	(.L_43 - .L_42)
.L_42:
        /*003c*/ 	.word	0x00000000
        /*0040*/ 	.short	0x0000
        /*0042*/ 	.short	0x0000
        /*0044*/ 	.byte	0x00, 0xf5, 0x21, 0x00


	//----- nvinfo : EIATTR_SPARSE_MMA_MASK
	.align		4
.L_43:
        /*0048*/ 	.byte	0x03, 0x50
        /*004a*/ 	.short	0x0000


	//----- nvinfo : EIATTR_MAXREG_COUNT
	.align		4
        /*004c*/ 	.byte	0x03, 0x1b
        /*004e*/ 	.short	0x00ff


	//----- nvinfo : EIATTR_MERCURY_ISA_VERSION
	.align		4
        /*0050*/ 	.byte	0x03, 0x5f
        /*0052*/ 	.short	0x0101


	//----- nvinfo : EIATTR_VRC_CTA_INIT_COUNT
	.align		4
        /*0054*/ 	.byte	0x02, 0x4a
	.zero		1
	.zero		1


	//----- nvinfo : EIATTR_EXIT_INSTR_OFFSETS
	.align		4
        /*0058*/ 	.byte	0x04, 0x1c
        /*005a*/ 	.short	(.L_45 - .L_44)


	//   ....[0]....
.L_44:
        /*005c*/ 	.word	0x000000a0


	//   ....[1]....
        /*0060*/ 	.word	0x00000120


	//----- nvinfo : EIATTR_CBANK_PARAM_SIZE
	.align		4
.L_45:
        /*0064*/ 	.byte	0x03, 0x19
        /*0066*/ 	.short	0x0018


	//----- nvinfo : EIATTR_PARAM_CBANK
	.align		4
        /*0068*/ 	.byte	0x04, 0x0a
        /*006a*/ 	.short	(.L_47 - .L_46)
	.align		4
.L_46:
        /*006c*/ 	.word	index@(.nv.constant0._Z25collect_last_brent_kernelPKfPfii)
        /*0070*/ 	.short	0x0380
        /*0072*/ 	.short	0x0018


	//----- nvinfo : EIATTR_SW_WAR
	.align		4
.L_47:
        /*0074*/ 	.byte	0x04, 0x36
        /*0076*/ 	.short	(.L_49 - .L_48)
.L_48:
        /*0078*/ 	.word	0x00000008
.L_49:


//--------------------- .nv.info._Z27inclusive_scan_brent_kernelPKfPfi --------------------------
	.section	.nv.info._Z27inclusive_scan_brent_kernelPKfPfi,"",@"SHT_CUDA_INFO"
	.sectionflags	@""
	.align	4


	//----- nvinfo : EIATTR_CUDA_API_VERSION
	.align		4
        /*0000*/ 	.byte	0x04, 0x37
        /*0002*/ 	.short	(.L_51 - .L_50)
.L_50:
        /*0004*/ 	.word	0x00000082


	//----- nvinfo : EIATTR_KPARAM_INFO
	.align		4
.L_51:
        /*0008*/ 	.byte	0x04, 0x17
        /*000a*/ 	.short	(.L_53 - .L_52)
.L_52:
        /*000c*/ 	.word	0x00000000
        /*0010*/ 	.short	0x0002
        /*0012*/ 	.short	0x0010
        /*0014*/ 	.byte	0x00, 0xf0, 0x11, 0x00


	//----- nvinfo : EIATTR_KPARAM_INFO
	.align		4
.L_53:
        /*0018*/ 	.byte	0x04, 0x17
        /*001a*/ 	.short	(.L_55 - .L_54)
.L_54:
        /*001c*/ 	.word	0x00000000
        /*0020*/ 	.short	0x0001
        /*0022*/ 	.short	0x0008
        /*0024*/ 	.byte	0x00, 0xf5, 0x21, 0x00


	//----- nvinfo : EIATTR_KPARAM_INFO
	.align		4
.L_55:
        /*0028*/ 	.byte	0x04, 0x17
        /*002a*/ 	.short	(.L_57 - .L_56)
.L_56:
        /*002c*/ 	.word	0x00000000
        /*0030*/ 	.short	0x0000
        /*0032*/ 	.short	0x0000
        /*0034*/ 	.byte	0x00, 0xf5, 0x21, 0x00


	//----- nvinfo : EIATTR_SPARSE_MMA_MASK
	.align		4
.L_57:
        /*0038*/ 	.byte	0x03, 0x50
        /*003a*/ 	.short	0x0000


	//----- nvinfo : EIATTR_MAXREG_COUNT
	.align		4
        /*003c*/ 	.byte	0x03, 0x1b
        /*003e*/ 	.short	0x00ff


	//----- nvinfo : EIATTR_NUM_BARRIERS
	.align		4
        /*0040*/ 	.byte	0x02, 0x4c
        /*0042*/ 	.byte	0x01
	.zero		1


	//----- nvinfo : EIATTR_MERCURY_ISA_VERSION
	.align		4
        /*0044*/ 	.byte	0x03, 0x5f
        /*0046*/ 	.short	0x0101


	//----- nvinfo : EIATTR_VRC_CTA_INIT_COUNT
	.align		4
        /*0048*/ 	.byte	0x02, 0x4a
	.zero		1
	.zero		1


	//----- nvinfo : EIATTR_EXIT_INSTR_OFFSETS
	.align		4
        /*004c*/ 	.byte	0x04, 0x1c
        /*004e*/ 	.short	(.L_59 - .L_58)


	//   ....[0]....
.L_58:
        /*0050*/ 	.word	0x000008c0


	//   ....[1]....
        /*0054*/ 	.word	0x000008f0


	//----- nvinfo : EIATTR_CBANK_PARAM_SIZE
	.align		4
.L_59:
        /*0058*/ 	.byte	0x03, 0x19
        /*005a*/ 	.short	0x0014


	//----- nvinfo : EIATTR_PARAM_CBANK
	.align		4
        /*005c*/ 	.byte	0x04, 0x0a
        /*005e*/ 	.short	(.L_61 - .L_60)
	.align		4
.L_60:
        /*0060*/ 	.word	index@(.nv.constant0._Z27inclusive_scan_brent_kernelPKfPfi)
        /*0064*/ 	.short	0x0380
        /*0066*/ 	.short	0x0014


	//----- nvinfo : EIATTR_SW_WAR
	.align		4
.L_61:
        /*0068*/ 	.byte	0x04, 0x36
        /*006a*/ 	.short	(.L_63 - .L_62)
.L_62:
        /*006c*/ 	.word	0x00000008
.L_63:


//--------------------- .nv.callgraph             --------------------------
	.section	.nv.callgraph,"",@"SHT_CUDA_CALLGRAPH"
	.align	4
	.sectionentsize	8
	.align		4
        /*0000*/ 	.word	0x00000000
	.align		4
        /*0004*/ 	.word	0xffffffff
	.align		4
        /*0008*/ 	.word	0x00000000
	.align		4
        /*000c*/ 	.word	0xfffffffe
	.align		4
        /*0010*/ 	.word	0x00000000
	.align		4
        /*0014*/ 	.word	0xfffffffd
	.align		4
        /*0018*/ 	.word	0x00000000
	.align		4
        /*001c*/ 	.word	0xfffffffc


//--------------------- .text._Z21add_last_brent_kernelPfPKfii --------------------------
	.section	.text._Z21add_last_brent_kernelPfPKfii,"ax",@progbits
	.align	128
        .global         _Z21add_last_brent_kernelPfPKfii
        .type           _Z21add_last_brent_kernelPfPKfii,@function
        .size           _Z21add_last_brent_kernelPfPKfii,(.L_x_9 - _Z21add_last_brent_kernelPfPKfii)
        .other          _Z21add_last_brent_kernelPfPKfii,@"STO_CUDA_ENTRY STV_DEFAULT"
_Z21add_last_brent_kernelPfPKfii:
.text._Z21add_last_brent_kernelPfPKfii:
[----:B------:R-:W-:Y:S01]  /*0000*/  LDC R1, c[0x0][0x37c] ;  /* 0x0000df00ff017b82 */ /* 0x000fe20000000800 */
[----:B------:R-:W0:Y:S07]  /*0010*/  S2R R5, SR_TID.X ;  /* 0x0000000000057919 */ /* 0x000e2e0000002100 */
[----:B------:R-:W0:Y:S01]  /*0020*/  S2UR UR4, SR_CTAID.X ;  /* 0x00000000000479c3 */ /* 0x000e220000002500 */
[----:B------:R-:W1:Y:S07]  /*0030*/  LDCU.64 UR10, c[0x0][0x358] ;  /* 0x00006b00ff0a77ac */ /* 0x000e6e0008000a00 */
[----:B------:R-:W0:Y:S08]  /*0040*/  LDC R0, c[0x0][0x360] ;  /* 0x0000d800ff007b82 */ /* 0x000e300000000800 */
[----:B------:R-:W2:Y:S01]  /*0050*/  LDC.64 R2, c[0x0][0x380] ;  /* 0x0000e000ff027b82 */ /* 0x000ea20000000a00 */
[----:B0-----:R-:W-:-:S05]  /*0060*/  IMAD R0, R0, UR4, R5 ;  /* 0x0000000400007c24 */ /* 0x001fca000f8e0205 */
[----:B------:R-:W-:-:S05]  /*0070*/  SHF.L.U32 R0, R0, 0x1, RZ ;  /* 0x0000000100007819 */ /* 0x000fca00000006ff */
[----:B--2---:R-:W-:-:S05]  /*0080*/  IMAD.WIDE R2, R0, 0x4, R2 ;  /* 0x0000000400027825 */ /* 0x004fca00078e0202 */
[----:B-1----:R0:W5:Y:S04]  /*0090*/  LDG.E R7, desc[UR10][R2.64] ;  /* 0x0000000a02077981 */ /* 0x002168000c1e1900 */
[----:B------:R0:W5:Y:S01]  /*00a0*/  LDG.E R9, desc[UR10][R2.64+0x4] ;  /* 0x0000040a02097981 */ /* 0x000162000c1e1900 */
[----:B------:R-:W-:-:S09]  /*00b0*/  UISETP.NE.AND UP0, UPT, UR4, URZ, UPT ;  /* 0x000000ff0400728c */ /* 0x000fd2000bf05270 */
[----:B0-----:R-:W-:Y:S05]  /*00c0*/  BRA.U !UP0, `(.L_x_0) ;  /* 0x0000000908107547 */ /* 0x001fea000b800000 */
[----:B------:R-:W-:Y:S01]  /*00d0*/  UISETP.GE.U32.AND UP1, UPT, UR4, 0x10, UPT ;  /* 0x000000100400788c */ /* 0x000fe2000bf26070 */
[----:B------:R-:W-:Y:S01]  /*00e0*/  HFMA2 R6, -RZ, RZ, 0, 0 ;  /* 0x00000000ff067431 */ /* 0x000fe200000001ff */
[----:B------:R-:W-:-:S04]  /*00f0*/  ULOP3.LUT UR8, UR4, 0xf, URZ, 0xc0, !UPT ;  /* 0x0000000f04087892 */ /* 0x000fc8000f8ec0ff */
[----:B------:R-:W-:-:S03]  /*0100*/  UISETP.NE.AND UP0, UPT, UR8, URZ, UPT ;  /* 0x000000ff0800728c */ /* 0x000fc6000bf05270 */
[----:B------:R-:W-:Y:S08]  /*0110*/  BRA.U !UP1, `(.L_x_1) ;  /* 0x0000000109f47547 */ /* 0x000ff0000b800000 */
[----:B------:R-:W0:Y:S01]  /*0120*/  LDCU.64 UR6, c[0x0][0x388] ;  /* 0x00007100ff0677ac */ /* 0x000e220008000a00 */
[----:B------:R-:W-:-:S06]  /*0130*/  ULOP3.LUT UR9, UR4, 0x7ffffff0, URZ, 0xc0, !UPT ;  /* 0x7ffffff004097892 */ /* 0x000fcc000f8ec0ff */
[----:B------:R-:W-:Y:S01]  /*0140*/  MOV R6, UR9 ;  /* 0x0000000900067c02 */ /* 0x000fe20008000f00 */
[----:B0-----:R-:W-:-:S04]  /*0150*/  UIADD3 UR5, UP1, UPT, UR6, 0x20, URZ ;  /* 0x0000002006057890 */ /* 0x001fc8000ff3e0ff */
[----:B------:R-:W-:Y:S02]  /*0160*/  UIADD3.X UR6, UPT, UPT, URZ, UR7, URZ, UP1, !UPT ;  /* 0x00000007ff067290 */ /* 0x000fe40008ffe4ff */
[----:B------:R-:W-:Y:S01]  /*0170*/  MOV R4, UR5 ;  /* 0x0000000500047c02 */ /* 0x000fe20008000f00 */
[----:B------:R-:W-:-:S03]  /*0180*/  UIADD3 UR7, UPT, UPT, -UR9, URZ, URZ ;  /* 0x000000ff09077290 */ /* 0x000fc6000fffe1ff */
[----:B------:R-:W-:-:S09]  /*0190*/  MOV R5, UR6 ;  /* 0x0000000600057c02 */ /* 0x000fd20008000f00 */
.L_x_2:
[----:B------:R-:W2:Y:S04]  /*01a0*/  LDG.E R22, desc[UR10][R4.64+-0x20] ;  /* 0xffffe00a04167981 */ /* 0x000ea8000c1e1900 */
[----:B------:R-:W3:Y:S04]  /*01b0*/  LDG.E R24, desc[UR10][R4.64+-0x1c] ;  /* 0xffffe40a04187981 */ /* 0x000ee8000c1e1900 */
[----:B------:R-:W4:Y:S04]  /*01c0*/  LDG.E R26, desc[UR10][R4.64+-0x18] ;  /* 0xffffe80a041a7981 */ /* 0x000f28000c1e1900 */
        /* <DEDUP_REMOVED lines=12> */
[----:B------:R0:W4:Y:S01]  /*0290*/  LDG.E R8, desc[UR10][R4.64+0x1c] ;  /* 0x00001c0a04087981 */ /* 0x000122000c1e1900 */
[----:B------:R-:W-:-:S04]  /*02a0*/  UIADD3 UR7, UPT, UPT, UR7, 0x10, URZ ;  /* 0x0000001007077890 */ /* 0x000fc8000fffe0ff */
[----:B------:R-:W-:Y:S01]  /*02b0*/  UISETP.NE.AND UP1, UPT, UR7, URZ, UPT ;  /* 0x000000ff0700728c */ /* 0x000fe2000bf25270 */
[----:B0-----:R-:W-:-:S04]  /*02c0*/  IADD3 R4, P0, PT, R4, 0x40, RZ ;  /* 0x0000004004047810 */ /* 0x001fc80007f1e0ff */
[----:B------:R-:W-:Y:S01]  /*02d0*/  IADD3.X R5, PT, PT, RZ, R5, RZ, P0, !PT ;  /* 0x00000005ff057210 */ /* 0x000fe200007fe4ff */
[C---:B--2--5:R-:W-:Y:S01]  /*02e0*/  FADD R7, R22.reuse, R7 ;  /* 0x0000000716077221 */ /* 0x064fe20000000000 */
[----:B------:R-:W-:-:S03]  /*02f0*/  FADD R9, R22, R9 ;  /* 0x0000000916097221 */ /* 0x000fc60000000000 */
[--C-:B---3--:R-:W-:Y:S01]  /*0300*/  FADD R7, R7, R24.reuse ;  /* 0x0000001807077221 */ /* 0x108fe20000000000 */
[----:B------:R-:W-:-:S03]  /*0310*/  FADD R9, R9, R24 ;  /* 0x0000001809097221 */ /* 0x000fc60000000000 */
[--C-:B----4-:R-:W-:Y:S01]  /*0320*/  FADD R22, R7, R26.reuse ;  /* 0x0000001a07167221 */ /* 0x110fe20000000000 */
[----:B------:R-:W-:-:S03]  /*0330*/  FADD R26, R9, R26 ;  /* 0x0000001a091a7221 */ /* 0x000fc60000000000 */
[--C-:B------:R-:W-:Y:S01]  /*0340*/  FADD R7, R22, R21.reuse ;  /* 0x0000001516077221 */ /* 0x100fe20000000000 */
        /* <DEDUP_REMOVED lines=24> */
[----:B------:R-:W-:Y:S01]  /*04d0*/  FADD R9, R11, R8 ;  /* 0x000000080b097221 */ /* 0x000fe20000000000 */
[----:B------:R-:W-:Y:S06]  /*04e0*/  BRA.U UP1, `(.L_x_2) ;  /* 0xfffffffd012c7547 */ /* 0x000fec000b83ffff */
.L_x_1:
[----:B------:R-:W-:Y:S05]  /*04f0*/  BRA.U !UP0, `(.L_x_0) ;  /* 0x0000000508047547 */ /* 0x000fea000b800000 */
[----:B------:R-:W-:Y:S02]  /*0500*/  UISETP.GE.U32.AND UP0, UPT, UR8, 0x8, UPT ;  /* 0x000000080800788c */ /* 0x000fe4000bf06070 */
[----:B------:R-:W-:-:S04]  /*0510*/  ULOP3.LUT UR5, UR4, 0x7, URZ, 0xc0, !UPT ;  /* 0x0000000704057892 */ /* 0x000fc8000f8ec0ff */
[----:B------:R-:W-:-:S03]  /*0520*/  UISETP.NE.AND UP1, UPT, UR5, URZ, UPT ;  /* 0x000000ff0500728c */ /* 0x000fc6000bf25270 */
[----:B------:R-:W-:Y:S08]  /*0530*/  BRA.U !UP0, `(.L_x_3) ;  /* 0x00000001086c7547 */ /* 0x000ff0000b800000 */
[----:B------:R-:W0:Y:S02]  /*0540*/  LDC.64 R4, c[0x0][0x388] ;  /* 0x0000e200ff047b82 */ /* 0x000e240000000a00 */
[----:B0-----:R-:W-:-:S05]  /*0550*/  IMAD.WIDE.U32 R4, R6, 0x4, R4 ;  /* 0x0000000406047825 */ /* 0x001fca00078e0004 */
[----:B------:R-:W2:Y:S04]  /*0560*/  LDG.E R8, desc[UR10][R4.64] ;  /* 0x0000000a04087981 */ /* 0x000ea8000c1e1900 */
[----:B------:R-:W3:Y:S04]  /*0570*/  LDG.E R10, desc[UR10][R4.64+0x4] ;  /* 0x0000040a040a7981 */ /* 0x000ee8000c1e1900 */
[----:B------:R-:W4:Y:S04]  /*0580*/  LDG.E R11, desc[UR10][R4.64+0x8] ;  /* 0x0000080a040b7981 */ /* 0x000f28000c1e1900 */
[----:B------:R-:W4:Y:S04]  /*0590*/  LDG.E R12, desc[UR10][R4.64+0xc] ;  /* 0x00000c0a040c7981 */ /* 0x000f28000c1e1900 */
[----:B------:R-:W4:Y:S04]  /*05a0*/  LDG.E R13, desc[UR10][R4.64+0x10] ;  /* 0x0000100a040d7981 */ /* 0x000f28000c1e1900 */
[----:B------:R-:W4:Y:S04]  /*05b0*/  LDG.E R14, desc[UR10][R4.64+0x14] ;  /* 0x0000140a040e7981 */ /* 0x000f28000c1e1900 */
[----:B------:R-:W4:Y:S04]  /*05c0*/  LDG.E R15, desc[UR10][R4.64+0x18] ;  /* 0x0000180a040f7981 */ /* 0x000f28000c1e1900 */
[----:B------:R-:W4:Y:S01]  /*05d0*/  LDG.E R16, desc[UR10][R4.64+0x1c] ;  /* 0x00001c0a04107981 */ /* 0x000f22000c1e1900 */
[----:B------:R-:W-:Y:S01]  /*05e0*/  IADD3 R6, PT, PT, R6, 0x8, RZ ;  /* 0x0000000806067810 */ /* 0x000fe20007ffe0ff */
[--C-:B--2--5:R-:W-:Y:S01]  /*05f0*/  FADD R7, R7, R8.reuse ;  /* 0x0000000807077221 */ /* 0x124fe20000000000 */
        /* <DEDUP_REMOVED lines=14> */
[----:B------:R-:W-:-:S07]  /*06e0*/  FADD R9, R8, R16 ;  /* 0x0000001008097221 */ /* 0x000fce0000000000 */
.L_x_3:
        /* <DEDUP_REMOVED lines=19> */
[----:B------:R-:W-:-:S07]  /*0820*/  FADD R9, R8, R12 ;  /* 0x0000000c08097221 */ /* 0x000fce0000000000 */
.L_x_4:
[----:B------:R-:W-:Y:S05]  /*0830*/  BRA.U !UP1, `(.L_x_0) ;  /* 0x0000000109347547 */ /* 0x000fea000b800000 */
[----:B------:R-:W0:Y:S01]  /*0840*/  LDC.64 R4, c[0x0][0x388] ;  /* 0x0000e200ff047b82 */ /* 0x000e220000000a00 */
[----:B------:R-:W-:Y:S01]  /*0850*/  UIADD3 UR4, UPT, UPT, -UR4, URZ, URZ ;  /* 0x000000ff04047290 */ /* 0x000fe2000fffe1ff */
[----:B0-----:R-:W-:-:S03]  /*0860*/  IMAD.WIDE.U32 R4, R6, 0x4, R4 ;  /* 0x0000000406047825 */ /* 0x001fc600078e0004 */
[----:B------:R-:W-:-:S08]  /*0870*/  MOV R6, R4 ;  /* 0x0000000400067202 */ /* 0x000fd00000000f00 */
.L_x_5:
[----:B------:R-:W-:-:S06]  /*0880*/  MOV R4, R6 ;  /* 0x0000000600047202 */ /* 0x000fcc0000000f00 */
[----:B------:R0:W2:Y:S01]  /*0890*/  LDG.E R4, desc[UR10][R4.64] ;  /* 0x0000000a04047981 */ /* 0x0000a2000c1e1900 */
[----:B------:R-:W-:Y:S01]  /*08a0*/  UIADD3 UR4, UPT, UPT, UR4, 0x1, URZ ;  /* 0x0000000104047890 */ /* 0x000fe2000fffe0ff */
[----:B------:R-:W-:-:S03]  /*08b0*/  IADD3 R6, P0, PT, R6, 0x4, RZ ;  /* 0x0000000406067810 */ /* 0x000fc60007f1e0ff */
[----:B------:R-:W-:Y:S01]  /*08c0*/  UISETP.NE.AND UP0, UPT, UR4, URZ, UPT ;  /* 0x000000ff0400728c */ /* 0x000fe2000bf05270 */
[----:B0-----:R-:W-:Y:S01]  /*08d0*/  IADD3.X R5, PT, PT, RZ, R5, RZ, P0, !PT ;  /* 0x00000005ff057210 */ /* 0x001fe200007fe4ff */
[C---:B--2--5:R-:W-:Y:S01]  /*08e0*/  FADD R7, R4.reuse, R7 ;  /* 0x0000000704077221 */ /* 0x064fe20000000000 */
[----:B------:R-:W-:-:S06]  /*08f0*/  FADD R9, R4, R9 ;  /* 0x0000000904097221 */ /* 0x000fcc0000000000 */
[----:B------:R-:W-:Y:S05]  /*0900*/  BRA.U UP0, `(.L_x_5) ;  /* 0xfffffffd00dc7547 */ /* 0x000fea000b83ffff */
.L_x_0:
[----:B------:R-:W0:Y:S02]  /*0910*/  LDCU UR4, c[0x0][0x390] ;  /* 0x00007200ff0477ac */ /* 0x000e240008000800 */
[C---:B0-----:R-:W-:Y:S02]  /*0920*/  ISETP.GE.AND P0, PT, R0.reuse, UR4, PT ;  /* 0x0000000400007c0c */ /* 0x041fe4000bf06270 */
[----:B------:R-:W-:-:S04]  /*0930*/  IADD3 R0, PT, PT, R0, 0x1, RZ ;  /* 0x0000000100007810 */ /* 0x000fc80007ffe0ff */
[----:B------:R-:W-:-:S07]  /*0940*/  ISETP.GE.AND P1, PT, R0, UR4, PT ;  /* 0x0000000400007c0c */ /* 0x000fce000bf26270 */
[----:B-----5:R0:W-:Y:S06]  /*0950*/  @!P0 STG.E desc[UR10][R2.64], R7 ;  /* 0x0000000702008986 */ /* 0x0201ec000c10190a */
[----:B------:R-:W-:Y:S05]  /*0960*/  @P1 EXIT ;  /* 0x000000000000194d */ /* 0x000fea0003800000 */
[----:B------:R-:W-:Y:S01]  /*0970*/  STG.E desc[UR10][R2.64+0x4], R9 ;  /* 0x0000040902007986 */ /* 0x000fe2000c10190a */
[----:B------:R-:W-:Y:S05]  /*0980*/  EXIT ;  /* 0x000000000000794d */ /* 0x000fea0003800000 */
.L_x_6:
[----:B------:R-:W-:-:S00]  /*0990*/  BRA `(.L_x_6) ;  /* 0xfffffffc00fc7947 */ /* 0x000fc0000383ffff */
[----:B------:R-:W-:-:S00]  /*09a0*/  NOP ;  /* 0x0000000000007918 */ /* 0x000fc00000000000 */
        /* <DEDUP_REMOVED lines=13> */
.L_x_9:


//--------------------- .text._Z25collect_last_brent_kernelPKfPfii --------------------------
	.section	.text._Z25collect_last_brent_kernelPKfPfii,"ax",@progbits
	.align	128
        .global         _Z25collect_last_brent_kernelPKfPfii
        .type           _Z25collect_last_brent_kernelPKfPfii,@function
        .size           _Z25collect_last_brent_kernelPKfPfii,(.L_x_10 - _Z25collect_last_brent_kernelPKfPfii)
        .other          _Z25collect_last_brent_kernelPKfPfii,@"STO_CUDA_ENTRY STV_DEFAULT"
_Z25collect_last_brent_kernelPKfPfii:
.text._Z25collect_last_brent_kernelPKfPfii:
[----:B------:R-:W-:Y:S01]  /*0000*/  LDC R1, c[0x0][0x37c] ;  /* 0x0000df00ff017b82 */ /* 0x000fe20000000800 */
[----:B------:R-:W0:Y:S07]  /*0010*/  S2R R7, SR_CTAID.X ;  /* 0x0000000000077919 */ /* 0x000e2e0000002500 */
[----:B------:R-:W0:Y:S01]  /*0020*/  LDC R2, c[0x0][0x360] ;  /* 0x0000d800ff027b82 */ /* 0x000e220000000800 */
[----:B------:R-:W1:Y:S01]  /*0030*/  LDCU UR4, c[0x0][0x390] ;  /* 0x00007200ff0477ac */ /* 0x000e620008000800 */
[----:B------:R-:W2:Y:S01]  /*0040*/  S2R R3, SR_TID.X ;  /* 0x0000000000037919 */ /* 0x000ea20000002100 */
[----:B0-----:R-:W-:-:S05]  /*0050*/  IMAD R0, R7, R2, R2 ;  /* 0x0000000207007224 */ /* 0x001fca00078e0202 */
[----:B------:R-:W-:Y:S02]  /*0060*/  LEA R5, R0, 0xffffffff, 0x1 ;  /* 0xffffffff00057811 */ /* 0x000fe400078e08ff */
[----:B------:R-:W-:Y:S02]  /*0070*/  IADD3 R0, PT, PT, R2, -0x1, RZ ;  /* 0xffffffff02007810 */ /* 0x000fe40007ffe0ff */
[----:B-1----:R-:W-:-:S04]  /*0080*/  ISETP.GE.AND P0, PT, R5, UR4, PT ;  /* 0x0000000405007c0c */ /* 0x002fc8000bf06270 */
[----:B--2---:R-:W-:-:S13]  /*0090*/  ISETP.NE.OR P0, PT, R3, R0, P0 ;  /* 0x000000000300720c */ /* 0x004fda0000705670 */
[----:B------:R-:W-:Y:S05]  /*00a0*/  @P0 EXIT ;  /* 0x000000000000094d */ /* 0x000fea0003800000 */
[----:B------:R-:W0:Y:S01]  /*00b0*/  LDC.64 R2, c[0x0][0x380] ;  /* 0x0000e000ff027b82 */ /* 0x000e220000000a00 */
[----:B------:R-:W1:Y:S01]  /*00c0*/  LDCU.64 UR4, c[0x0][0x358] ;  /* 0x00006b00ff0477ac */ /* 0x000e620008000a00 */
[----:B0-----:R-:W-:-:S06]  /*00d0*/  IMAD.WIDE R2, R5, 0x4, R2 ;  /* 0x0000000405027825 */ /* 0x001fcc00078e0202 */
[----:B------:R-:W0:Y:S01]  /*00e0*/  LDC.64 R4, c[0x0][0x388] ;  /* 0x0000e200ff047b82 */ /* 0x000e220000000a00 */
[----:B-1----:R-:W2:Y:S01]  /*00f0*/  LDG.E R3, desc[UR4][R2.64] ;  /* 0x0000000402037981 */ /* 0x002ea2000c1e1900 */
[----:B0-----:R-:W-:-:S05]  /*0100*/  IMAD.WIDE.U32 R4, R7, 0x4, R4 ;  /* 0x0000000407047825 */ /* 0x001fca00078e0004 */
[----:B--2---:R-:W-:Y:S01]  /*0110*/  STG.E desc[UR4][R4.64], R3 ;  /* 0x0000000304007986 */ /* 0x004fe2000c101904 */
[----:B------:R-:W-:Y:S05]  /*0120*/  EXIT ;  /* 0x000000000000794d */ /* 0x000fea0003800000 */
.L_x_7:
        /* <DEDUP_REMOVED lines=13> */
.L_x_10:


//--------------------- .text._Z27inclusive_scan_brent_kernelPKfPfi --------------------------
	.section	.text._Z27inclusive_scan_brent_kernelPKfPfi,"ax",@progbits
	.align	128
        .global         _Z27inclusive_scan_brent_kernelPKfPfi
        .type           _Z27inclusive_scan_brent_kernelPKfPfi,@function
        .size           _Z27inclusive_scan_brent_kernelPKfPfi,(.L_x_11 - _Z27inclusive_scan_brent_kernelPKfPfi)
        .other          _Z27inclusive_scan_brent_kernelPKfPfi,@"STO_CUDA_ENTRY STV_DEFAULT"
_Z27inclusive_scan_brent_kernelPKfPfi:
.text._Z27inclusive_scan_brent_kernelPKfPfi:
[----:B------:R-:W-:Y:S01]  /*0000*/  LDC R1, c[0x0][0x37c] ;  /* 0x0000df00ff017b82 */ /* 0x000fe20000000800 */
[----:B------:R-:W0:Y:S07]  /*0010*/  S2R R2, SR_TID.X ;  /* 0x0000000000027919 */ /* 0x000e2e0000002100 */
[----:B------:R-:W0:Y:S01]  /*0020*/  S2UR UR4, SR_CTAID.X ;  /* 0x00000000000479c3 */ /* 0x000e220000002500 */
[----:B------:R-:W1:Y:S01]  /*0030*/  LDCU UR5, c[0x0][0x390] ;  /* 0x00007200ff0577ac */ /* 0x000e620008000800 */
[----:B------:R-:W2:Y:S06]  /*0040*/  LDCU.64 UR6, c[0x0][0x358] ;  /* 0x00006b00ff0677ac */ /* 0x000eac0008000a00 */
[----:B------:R-:W0:Y:S08]  /*0050*/  LDC R3, c[0x0][0x360] ;  /* 0x0000d800ff037b82 */ /* 0x000e300000000800 */
[----:B------:R-:W3:Y:S01]  /*0060*/  LDC.64 R4, c[0x0][0x380] ;  /* 0x0000e000ff047b82 */ /* 0x000ee20000000a00 */
[----:B0-----:R-:W-:-:S04]  /*0070*/  IMAD R0, R3, UR4, R2 ;  /* 0x0000000403007c24 */ /* 0x001fc8000f8e0202 */
[----:B------:R-:W-:-:S04]  /*0080*/  IMAD.SHL.U32 R0, R0, 0x2, RZ ;  /* 0x0000000200007824 */ /* 0x000fc800078e00ff */
[C---:B------:R-:W-:Y:S01]  /*0090*/  VIADD R3, R0.reuse, 0x1 ;  /* 0x0000000100037836 */ /* 0x040fe20000000000 */
[C---:B-1----:R-:W-:Y:S01]  /*00a0*/  ISETP.GE.AND P1, PT, R0.reuse, UR5, PT ;  /* 0x0000000500007c0c */ /* 0x042fe2000bf26270 */
[----:B---3--:R-:W-:-:S03]  /*00b0*/  IMAD.WIDE R4, R0, 0x4, R4 ;  /* 0x0000000400047825 */ /* 0x008fc600078e0204 */
[----:B------:R-:W-:-:S09]  /*00c0*/  ISETP.GE.AND P0, PT, R3, UR5, PT ;  /* 0x0000000503007c0c */ /* 0x000fd2000bf06270 */
[----:B--2---:R-:W2:Y:S04]  /*00d0*/  @!P1 LDG.E R6, desc[UR6][R4.64] ;  /* 0x0000000604069981 */ /* 0x004ea8000c1e1900 */
[----:B------:R0:W3:Y:S01]  /*00e0*/  @!P0 LDG.E R8, desc[UR6][R4.64+0x4] ;  /* 0x0000040604088981 */ /* 0x0000e2000c1e1900 */
[----:B------:R-:W1:Y:S01]  /*00f0*/  S2UR UR5, SR_CgaCtaId ;  /* 0x00000000000579c3 */ /* 0x000e620000008800 */
[----:B------:R-:W-:Y:S01]  /*0100*/  UMOV UR4, 0x400 ;  /* 0x0000040000047882 */ /* 0x000fe20000000000 */
[C---:B------:R-:W-:Y:S02]  /*0110*/  ISETP.GT.U32.AND P3, PT, R2.reuse, 0xff, PT ;  /* 0x000000ff0200780c */ /* 0x040fe40003f64070 */
[----:B------:R-:W-:-:S13]  /*0120*/  ISETP.GT.U32.AND P2, PT, R2, 0x7f, PT ;  /* 0x0000007f0200780c */ /* 0x000fda0003f44070 */
[----:B0-----:R-:W-:Y:S01]  /*0130*/  @!P2 LEA R4, R2, 0x10, 0x4 ;  /* 0x000000100204a811 */ /* 0x001fe200078e20ff */
[----:B-1----:R-:W-:-:S06]  /*0140*/  ULEA UR4, UR5, UR4, 0x18 ;  /* 0x0000000405047291 */ /* 0x002fcc000f8ec0ff */
[----:B------:R-:W-:-:S05]  /*0150*/  LEA R3, R2, UR4, 0x3 ;  /* 0x0000000402037c11 */ /* 0x000fca000f8e18ff */
[----:B--2---:R-:W-:Y:S04]  /*0160*/  @!P1 STS [R3], R6 ;  /* 0x0000000603009388 */ /* 0x004fe80000000800 */
[----:B---3--:R-:W-:Y:S01]  /*0170*/  @!P0 STS [R3+0x4], R8 ;  /* 0x0000040803008388 */ /* 0x008fe20000000800 */
[----:B------:R-:W-:Y:S06]  /*0180*/  BAR.SYNC.DEFER_BLOCKING 0x0 ;  /* 0x0000000000007b1d */ /* 0x000fec0000010000 */
[----:B------:R-:W0:Y:S02]  /*0190*/  @!P3 LDS.64 R10, [R3] ;  /* 0x00000000030ab984 */ /* 0x000e240000000a00 */
[----:B0-----:R-:W-:-:S05]  /*01a0*/  @!P3 FADD R10, R10, R11 ;  /* 0x0000000b0a0ab221 */ /* 0x001fca0000000000 */
[----:B------:R-:W-:Y:S01]  /*01b0*/  @!P3 STS [R3+0x4], R10 ;  /* 0x0000040a0300b388 */ /* 0x000fe20000000800 */
[----:B------:R-:W-:Y:S01]  /*01c0*/  BAR.SYNC.DEFER_BLOCKING 0x0 ;  /* 0x0000000000007b1d */ /* 0x000fe20000010000 */
[----:B------:R-:W-:-:S13]  /*01d0*/  ISETP.GT.U32.AND P3, PT, R2, 0x3f, PT ;  /* 0x0000003f0200780c */ /* 0x000fda0003f64070 */
[----:B------:R-:W-:Y:S01]  /*01e0*/  @!P3 LEA R6, R2, 0x20, 0x5 ;  /* 0x000000200206b811 */ /* 0x000fe200078e28ff */
[----:B------:R-:W-:Y:S04]  /*01f0*/  @!P2 LDS R5, [R4+UR4+-0xc] ;  /* 0xfffff4040405a984 */ /* 0x000fe80008000800 */
[----:B------:R-:W0:Y:S02]  /*0200*/  @!P2 LDS R12, [R4+UR4+-0x4] ;  /* 0xfffffc04040ca984 */ /* 0x000e240008000800 */
[----:B0-----:R-:W-:-:S05]  /*0210*/  @!P2 FADD R5, R5, R12 ;  /* 0x0000000c0505a221 */ /* 0x001fca0000000000 */
[----:B------:R-:W-:Y:S01]  /*0220*/  @!P2 STS [R4+UR4+-0x4], R5 ;  /* 0xfffffc050400a988 */ /* 0x000fe20008000804 */
[----:B------:R-:W-:Y:S01]  /*0230*/  BAR.SYNC.DEFER_BLOCKING 0x0 ;  /* 0x0000000000007b1d */ /* 0x000fe20000010000 */
[----:B------:R-:W-:-:S05]  /*0240*/  ISETP.GT.U32.AND P2, PT, R2, 0x1f, PT ;  /* 0x0000001f0200780c */ /* 0x000fca0003f44070 */
[----:B------:R-:W-:Y:S04]  /*0250*/  @!P3 LDS R7, [R6+UR4+-0x14] ;  /* 0xffffec040607b984 */ /* 0x000fe80008000800 */
[----:B------:R-:W0:Y:S02]  /*0260*/  @!P3 LDS R8, [R6+UR4+-0x4] ;  /* 0xfffffc040608b984 */ /* 0x000e240008000800 */
[----:B0-----:R-:W-:Y:S02]  /*0270*/  @!P3 FADD R7, R7, R8 ;  /* 0x000000080707b221 */ /* 0x001fe40000000000 */
[----:B------:R-:W-:-:S03]  /*0280*/  @!P2 LEA R8, R2, 0x40, 0x6 ;  /* 0x000000400208a811 */ /* 0x000fc600078e30ff */
[----:B------:R-:W-:Y:S01]  /*0290*/  @!P3 STS [R6+UR4+-0x4], R7 ;  /* 0xfffffc070600b988 */ /* 0x000fe20008000804 */
        /* <DEDUP_REMOVED lines=29> */
[----:B------:R-:W-:-:S05]  /*0470*/  ISETP.NE.AND P3, PT, R2, RZ, PT ;  /* 0x000000ff0200720c */ /* 0x000fca0003f65270 */
[----:B------:R-:W-:Y:S04]  /*0480*/  @!P2 LDS R5, [R4+UR4+-0x204] ;  /* 0xfffdfc040405a984 */ /* 0x000fe80008000800 */
[----:B------:R-:W0:Y:S02]  /*0490*/  @!P2 LDS R10, [R4+UR4+-0x4] ;  /* 0xfffffc04040aa984 */ /* 0x000e240008000800 */
[----:B0-----:R-:W-:-:S05]  /*04a0*/  @!P2 FADD R5, R5, R10 ;  /* 0x0000000a0505a221 */ /* 0x001fca0000000000 */
[----:B------:R-:W-:Y:S01]  /*04b0*/  @!P2 STS [R4+UR4+-0x4], R5 ;  /* 0xfffffc050400a988 */ /* 0x000fe20008000804 */
[----:B------:R-:W-:Y:S01]  /*04c0*/  BAR.SYNC.DEFER_BLOCKING 0x0 ;  /* 0x0000000000007b1d */ /* 0x000fe20000010000 */
[----:B------:R-:W-:-:S13]  /*04d0*/  ISETP.GT.U32.AND P2, PT, R2, 0x2, PT ;  /* 0x000000020200780c */ /* 0x000fda0003f44070 */
[----:B------:R-:W-:Y:S01]  /*04e0*/  @!P2 LEA R9, R2, 0x200, 0x9 ;  /* 0x000002000209a811 */ /* 0x000fe200078e48ff */
[----:B------:R-:W-:Y:S04]  /*04f0*/  @!P3 LDS R6, [UR4+0x3fc] ;  /* 0x0003fc04ff06b984 */ /* 0x000fe80008000800 */
[----:B------:R-:W0:Y:S02]  /*0500*/  @!P3 LDS R7, [UR4+0x7fc] ;  /* 0x0007fc04ff07b984 */ /* 0x000e240008000800 */
[----:B0-----:R-:W-:-:S05]  /*0510*/  @!P3 FADD R6, R6, R7 ;  /* 0x000000070606b221 */ /* 0x001fca0000000000 */
[----:B------:R-:W-:Y:S01]  /*0520*/  @!P3 STS [UR4+0x7fc], R6 ;  /* 0x0007fc06ff00b988 */ /* 0x000fe20008000804 */
[----:B------:R-:W-:Y:S06]  /*0530*/  BAR.SYNC.DEFER_BLOCKING 0x0 ;  /* 0x0000000000007b1d */ /* 0x000fec0000010000 */
[----:B------:R-:W-:Y:S04]  /*0540*/  @!P3 LDS R7, [UR4+0x3fc] ;  /* 0x0003fc04ff07b984 */ /* 0x000fe80008000800 */
[----:B------:R-:W0:Y:S02]  /*0550*/  @!P3 LDS R8, [UR4+0x5fc] ;  /* 0x0005fc04ff08b984 */ /* 0x000e240008000800 */
[----:B0-----:R-:W-:-:S05]  /*0560*/  @!P3 FADD R7, R7, R8 ;  /* 0x000000080707b221 */ /* 0x001fca0000000000 */
[----:B------:R-:W-:Y:S01]  /*0570*/  @!P3 STS [UR4+0x5fc], R7 ;  /* 0x0005fc07ff00b988 */ /* 0x000fe20008000804 */
[----:B------:R-:W-:Y:S01]  /*0580*/  BAR.SYNC.DEFER_BLOCKING 0x0 ;  /* 0x0000000000007b1d */ /* 0x000fe20000010000 */
[----:B------:R-:W-:-:S13]  /*0590*/  ISETP.GT.U32.AND P3, PT, R2, 0x6, PT ;  /* 0x000000060200780c */ /* 0x000fda0003f64070 */
[----:B------:R-:W-:Y:S01]  /*05a0*/  @!P3 LEA R8, R2, 0x100, 0x8 ;  /* 0x000001000208b811 */ /* 0x000fe200078e40ff */
[----:B------:R-:W-:Y:S04]  /*05b0*/  @!P2 LDS R4, [R9+UR4+-0x4] ;  /* 0xfffffc040904a984 */ /* 0x000fe80008000800 */
[----:B------:R-:W0:Y:S02]  /*05c0*/  @!P2 LDS R5, [R9+UR4+0xfc] ;  /* 0x0000fc040905a984 */ /* 0x000e240008000800 */
[----:B0-----:R-:W-:-:S05]  /*05d0*/  @!P2 FADD R4, R4, R5 ;  /* 0x000000050404a221 */ /* 0x001fca0000000000 */
[----:B------:R-:W-:Y:S01]  /*05e0*/  @!P2 STS [R9+UR4+0xfc], R4 ;  /* 0x0000fc040900a988 */ /* 0x000fe20008000804 */
        /* <DEDUP_REMOVED lines=27> */
[----:B------:R0:W-:Y:S01]  /*07a0*/  @!P2 STS [R10+UR4+0xc], R5 ;  /* 0x00000c050a00a988 */ /* 0x0001e20008000804 */
[----:B------:R-:W-:Y:S01]  /*07b0*/  BAR.SYNC.DEFER_BLOCKING 0x0 ;  /* 0x0000000000007b1d */ /* 0x000fe20000010000 */
[----:B------:R-:W-:-:S07]  /*07c0*/  ISETP.GT.U32.AND P2, PT, R2, 0xfe, PT ;  /* 0x000000fe0200780c */ /* 0x000fce0003f44070 */
[----:B0-----:R-:W0:Y:S01]  /*07d0*/  LDC.64 R4, c[0x0][0x388] ;  /* 0x0000e200ff047b82 */ /* 0x001e220000000a00 */
[----:B------:R-:W-:Y:S04]  /*07e0*/  @!P3 LDS R6, [R11+UR4+-0x4] ;  /* 0xfffffc040b06b984 */ /* 0x000fe80008000800 */
[----:B------:R-:W1:Y:S01]  /*07f0*/  @!P3 LDS R7, [R11+UR4+0x4] ;  /* 0x000004040b07b984 */ /* 0x000e620008000800 */
[----:B0-----:R-:W-:-:S04]  /*0800*/  IMAD.WIDE R4, R0, 0x4, R4 ;  /* 0x0000000400047825 */ /* 0x001fc800078e0204 */
[----:B-1----:R-:W-:-:S05]  /*0810*/  @!P3 FADD R6, R6, R7 ;  /* 0x000000070606b221 */ /* 0x002fca0000000000 */
[----:B------:R-:W-:Y:S01]  /*0820*/  @!P3 STS [R11+UR4+0x4], R6 ;  /* 0x000004060b00b988 */ /* 0x000fe20008000804 */
[----:B------:R-:W-:Y:S06]  /*0830*/  BAR.SYNC.DEFER_BLOCKING 0x0 ;  /* 0x0000000000007b1d */ /* 0x000fec0000010000 */
[----:B------:R-:W-:Y:S04]  /*0840*/  @!P2 LDS R2, [R3+0x4] ;  /* 0x000004000302a984 */ /* 0x000fe80000000800 */
[----:B------:R-:W0:Y:S02]  /*0850*/  @!P2 LDS R7, [R3+0x8] ;  /* 0x000008000307a984 */ /* 0x000e240000000800 */
[----:B0-----:R-:W-:-:S05]  /*0860*/  @!P2 FADD R2, R2, R7 ;  /* 0x000000070202a221 */ /* 0x001fca0000000000 */
[----:B------:R-:W-:Y:S01]  /*0870*/  @!P2 STS [R3+0x8], R2 ;  /* 0x000008020300a388 */ /* 0x000fe20000000800 */
[----:B------:R-:W-:Y:S08]  /*0880*/  BAR.SYNC.DEFER_BLOCKING 0x0 ;  /* 0x0000000000007b1d */ /* 0x000ff00000010000 */
[----:B------:R-:W-:Y:S06]  /*0890*/  BAR.SYNC.DEFER_BLOCKING 0x0 ;  /* 0x0000000000007b1d */ /* 0x000fec0000010000 */
[----:B------:R-:W0:Y:S04]  /*08a0*/  @!P1 LDS R7, [R3] ;  /* 0x0000000003079984 */ /* 0x000e280000000800 */
[----:B0-----:R0:W-:Y:S01]  /*08b0*/  @!P1 STG.E desc[UR6][R4.64], R7 ;  /* 0x0000000704009986 */ /* 0x0011e2000c101906 */
[----:B------:R-:W-:Y:S05]  /*08c0*/  @P0 EXIT ;  /* 0x000000000000094d */ /* 0x000fea0003800000 */
[----:B------:R-:W1:Y:S04]  /*08d0*/  LDS R3, [R3+0x4] ;  /* 0x0000040003037984 */ /* 0x000e680000000800 */
[----:B-1----:R-:W-:Y:S01]  /*08e0*/  STG.E desc[UR6][R4.64+0x4], R3 ;  /* 0x0000040304007986 */ /* 0x002fe2000c101906 */
[----:B------:R-:W-:Y:S05]  /*08f0*/  EXIT ;  /* 0x000000000000794d */ /* 0x000fea0003800000 */
.L_x_8:
        /* <DEDUP_REMOVED lines=16> */
.L_x_11:


//--------------------- .nv.shared.reserved.0     --------------------------
	.section	.nv.shared.reserved.0,"aw",@nobits
	.weak		__nv_reservedSMEM_offset_0_alias
	.size		__nv_reservedSMEM_offset_0_alias, 0, 64
	.other		__nv_reservedSMEM_offset_0_alias,@"STO_CUDA_RESERVED_SHARED STV_DEFAULT"
__nv_reservedSMEM_offset_0_alias:
	.zero		0
	.zero		64


//--------------------- .nv.shared._Z27inclusive_scan_brent_kernelPKfPfi --------------------------
	.section	.nv.shared._Z27inclusive_scan_brent_kernelPKfPfi,"aw",@nobits
	.sectionflags	@""
	.align	4
.nv.shared._Z27inclusive_scan_brent_kernelPKfPfi:
	.zero		3072


//--------------------- .nv.constant0._Z21add_last_brent_kernelPfPKfii --------------------------
	.section	.nv.constant0._Z21add_last_brent_kernelPfPKfii,"a",@progbits
	.sectionflags	@""
	.align	4
.nv.constant0._Z21add_last_brent_kernelPfPKfii:
	.zero		920


//--------------------- .nv.constant0._Z25collect_last_brent_kernelPKfPfii --------------------------
	.section	.nv.constant0._Z25collect_last_brent_kernelPKfPfii,"a",@progbits
	.sectionflags	@""
	.align	4
.nv.constant0._Z25collect_last_brent_kernelPKfPfii:
	.zero		920


//--------------------- .nv.constant0._Z27inclusive_scan_brent_kernelPKfPfi --------------------------
	.section	.nv.constant0._Z27inclusive_scan_brent_kernelPKfPfi,"a",@progbits
	.sectionflags	@""
	.align	4
.nv.constant0._Z27inclusive_scan_brent_kernelPKfPfi:
	.zero		916


//--------------------- SYMBOLS --------------------------

	.type		.nv.reservedSmem.offset0,@object
	.size		.nv.reservedSmem.offset0,0x4
	.type		.nv.reservedSmem.cap,@object
	.size		.nv.reservedSmem.cap,0x4
